//
// Generated by NVIDIA NVVM Compiler
//
// Compiler Build ID: CL-36424714
// Cuda compilation tools, release 13.0, V13.0.88
// Based on NVVM 20.0.0
//

.version 9.0
.target sm_100
.address_size 64

	// .globl	_Z8calculaCPKfS0_Pfii
.extern .shared .align 16 .b8 sAdata[];
.extern .shared .align 16 .b8 sBdata[];
.extern .shared .align 16 .b8 sdata[];

.visible .entry _Z8calculaCPKfS0_Pfii(
	.param .u64 .ptr .align 1 _Z8calculaCPKfS0_Pfii_param_0,
	.param .u64 .ptr .align 1 _Z8calculaCPKfS0_Pfii_param_1,
	.param .u64 .ptr .align 1 _Z8calculaCPKfS0_Pfii_param_2,
	.param .u32 _Z8calculaCPKfS0_Pfii_param_3,
	.param .u32 _Z8calculaCPKfS0_Pfii_param_4
)
{
	.reg .pred 	%p<20>;
	.reg .b32 	%r<75>;
	.reg .b32 	%f<49>;
	.reg .b64 	%rd<12>;

	ld.param.u64 	%rd3, [_Z8calculaCPKfS0_Pfii_param_0];
	ld.param.u64 	%rd4, [_Z8calculaCPKfS0_Pfii_param_1];
	ld.param.u64 	%rd2, [_Z8calculaCPKfS0_Pfii_param_2];
	ld.param.u32 	%r18, [_Z8calculaCPKfS0_Pfii_param_3];
	ld.param.u32 	%r17, [_Z8calculaCPKfS0_Pfii_param_4];
	cvta.to.global.u64 	%rd5, %rd4;
	cvta.to.global.u64 	%rd6, %rd3;
	mov.u32 	%r19, %tid.x;
	mov.u32 	%r20, %ctaid.x;
	mov.u32 	%r21, %ntid.x;
	mad.lo.s32 	%r1, %r20, %r21, %r19;
	mul.wide.s32 	%rd7, %r1, 4;
	add.s64 	%rd8, %rd6, %rd7;
	ld.global.f32 	%f21, [%rd8];
	shl.b32 	%r22, %r19, 2;
	mov.u32 	%r23, sAdata;
	add.s32 	%r24, %r23, %r22;
	st.shared.f32 	[%r24], %f21;
	add.s64 	%rd9, %rd5, %rd7;
	ld.global.f32 	%f22, [%rd9];
	mov.u32 	%r25, sBdata;
	add.s32 	%r26, %r25, %r22;
	st.shared.f32 	[%r26], %f22;
	bar.sync 	0;
	mul.lo.s32 	%r27, %r17, %r18;
	setp.ge.s32 	%p1, %r19, %r27;
	setp.lt.s32 	%p2, %r17, 1;
	or.pred  	%p3, %p1, %p2;
	@%p3 bra 	$L__BB0_24;
	cvta.to.global.u64 	%rd10, %rd2;
	cvt.rn.f32.s32 	%f1, %r1;
	add.s64 	%rd1, %rd10, %rd7;
	and.b32  	%r2, %r17, 7;
	setp.lt.u32 	%p4, %r17, 8;
	mov.b32 	%r73, 0;
	@%p4 bra 	$L__BB0_7;
	and.b32  	%r73, %r17, 2147483640;
	add.s32 	%r71, %r25, 28;
	add.s32 	%r70, %r23, 28;
	neg.s32 	%r69, %r73;
$L__BB0_3:
	.pragma "nounroll";
	ld.shared.f32 	%f24, [%r70];
	mul.f32 	%f2, %f24, %f1;
	cvt.rpi.f32.f32 	%f25, %f2;
	cvt.rzi.s32.f32 	%r33, %f25;
	and.b32  	%r34, %r33, 1;
	setp.eq.b32 	%p5, %r34, 1;
	not.pred 	%p6, %p5;
	@%p6 bra 	$L__BB0_5;
	ld.shared.f32 	%f26, [%r71];
	sub.f32 	%f48, %f2, %f26;
	bra.uni 	$L__BB0_6;
$L__BB0_5:
	ld.shared.f32 	%f27, [%r71];
	add.f32 	%f48, %f2, %f27;
$L__BB0_6:
	add.s32 	%r71, %r71, 32;
	add.s32 	%r70, %r70, 32;
	add.s32 	%r69, %r69, 8;
	setp.ne.s32 	%p7, %r69, 0;
	@%p7 bra 	$L__BB0_3;
$L__BB0_7:
	setp.eq.s32 	%p8, %r2, 0;
	@%p8 bra 	$L__BB0_23;
	and.b32  	%r12, %r17, 3;
	setp.lt.u32 	%p9, %r2, 4;
	@%p9 bra 	$L__BB0_13;
	shl.b32 	%r35, %r73, 2;
	add.s32 	%r37, %r23, %r35;
	ld.shared.f32 	%f29, [%r37+12];
	mul.f32 	%f7, %f29, %f1;
	cvt.rpi.f32.f32 	%f30, %f7;
	cvt.rzi.s32.f32 	%r38, %f30;
	and.b32  	%r39, %r38, 1;
	setp.eq.b32 	%p10, %r39, 1;
	not.pred 	%p11, %p10;
	@%p11 bra 	$L__BB0_11;
	add.s32 	%r42, %r25, %r35;
	ld.shared.f32 	%f31, [%r42+12];
	sub.f32 	%f48, %f7, %f31;
	bra.uni 	$L__BB0_12;
$L__BB0_11:
	add.s32 	%r45, %r25, %r35;
	ld.shared.f32 	%f32, [%r45+12];
	add.f32 	%f48, %f7, %f32;
$L__BB0_12:
	add.s32 	%r73, %r73, 4;
$L__BB0_13:
	setp.eq.s32 	%p12, %r12, 0;
	@%p12 bra 	$L__BB0_23;
	setp.eq.s32 	%p13, %r12, 1;
	@%p13 bra 	$L__BB0_19;
	shl.b32 	%r46, %r73, 2;
	add.s32 	%r48, %r23, %r46;
	ld.shared.f32 	%f34, [%r48+4];
	mul.f32 	%f12, %f34, %f1;
	cvt.rpi.f32.f32 	%f35, %f12;
	cvt.rzi.s32.f32 	%r49, %f35;
	and.b32  	%r50, %r49, 1;
	setp.eq.b32 	%p14, %r50, 1;
	not.pred 	%p15, %p14;
	@%p15 bra 	$L__BB0_17;
	add.s32 	%r53, %r25, %r46;
	ld.shared.f32 	%f36, [%r53+4];
	sub.f32 	%f48, %f12, %f36;
	bra.uni 	$L__BB0_18;
$L__BB0_17:
	add.s32 	%r56, %r25, %r46;
	ld.shared.f32 	%f37, [%r56+4];
	add.f32 	%f48, %f12, %f37;
$L__BB0_18:
	add.s32 	%r73, %r73, 2;
$L__BB0_19:
	and.b32  	%r57, %r17, 1;
	setp.eq.b32 	%p16, %r57, 1;
	not.pred 	%p17, %p16;
	@%p17 bra 	$L__BB0_23;
	shl.b32 	%r58, %r73, 2;
	add.s32 	%r60, %r23, %r58;
	ld.shared.f32 	%f38, [%r60];
	mul.f32 	%f17, %f38, %f1;
	cvt.rpi.f32.f32 	%f39, %f17;
	cvt.rzi.s32.f32 	%r61, %f39;
	and.b32  	%r62, %r61, 1;
	setp.eq.b32 	%p18, %r62, 1;
	not.pred 	%p19, %p18;
	@%p19 bra 	$L__BB0_22;
	add.s32 	%r65, %r25, %r58;
	ld.shared.f32 	%f40, [%r65];
	sub.f32 	%f48, %f17, %f40;
	bra.uni 	$L__BB0_23;
$L__BB0_22:
	add.s32 	%r68, %r25, %r58;
	ld.shared.f32 	%f41, [%r68];
	add.f32 	%f48, %f17, %f41;
$L__BB0_23:
	st.global.f32 	[%rd1], %f48;
$L__BB0_24:
	ret;

}
	// .globl	_Z8calculaDPKfPfii
.visible .entry _Z8calculaDPKfPfii(
	.param .u64 .ptr .align 1 _Z8calculaDPKfPfii_param_0,
	.param .u64 .ptr .align 1 _Z8calculaDPKfPfii_param_1,
	.param .u32 _Z8calculaDPKfPfii_param_2,
	.param .u32 _Z8calculaDPKfPfii_param_3
)
{
	.reg .pred 	%p<6>;
	.reg .b32 	%r<16>;
	.reg .b32 	%f<9>;
	.reg .b64 	%rd<9>;

	ld.param.u64 	%rd1, [_Z8calculaDPKfPfii_param_0];
	ld.param.u64 	%rd2, [_Z8calculaDPKfPfii_param_1];
	ld.param.u32 	%r8, [_Z8calculaDPKfPfii_param_2];
	ld.param.u32 	%r9, [_Z8calculaDPKfPfii_param_3];
	mov.u32 	%r1, %tid.x;
	mov.u32 	%r2, %ctaid.x;
	mov.u32 	%r15, %ntid.x;
	mad.lo.s32 	%r4, %r2, %r15, %r1;
	mul.lo.s32 	%r10, %r9, %r8;
	setp.ge.s32 	%p1, %r4, %r10;
	mov.f32 	%f8, 0f00000000;
	@%p1 bra 	$L__BB1_2;
	cvta.to.global.u64 	%rd3, %rd1;
	mul.wide.s32 	%rd4, %r4, 4;
	add.s64 	%rd5, %rd3, %rd4;
	ld.global.f32 	%f8, [%rd5];
$L__BB1_2:
	shl.b32 	%r11, %r1, 2;
	mov.u32 	%r12, sdata;
	add.s32 	%r5, %r12, %r11;
	st.shared.f32 	[%r5], %f8;
	bar.sync 	0;
	setp.lt.u32 	%p2, %r15, 2;
	@%p2 bra 	$L__BB1_6;
$L__BB1_3:
	shr.u32 	%r7, %r15, 1;
	setp.ge.u32 	%p3, %r1, %r7;
	@%p3 bra 	$L__BB1_5;
	shl.b32 	%r13, %r7, 2;
	add.s32 	%r14, %r5, %r13;
	ld.shared.f32 	%f4, [%r14];
	ld.shared.f32 	%f5, [%r5];
	add.f32 	%f6, %f4, %f5;
	st.shared.f32 	[%r5], %f6;
$L__BB1_5:
	bar.sync 	0;
	setp.gt.u32 	%p4, %r15, 3;
	mov.u32 	%r15, %r7;
	@%p4 bra 	$L__BB1_3;
$L__BB1_6:
	setp.ne.s32 	%p5, %r1, 0;
	@%p5 bra 	$L__BB1_8;
	ld.shared.f32 	%f7, [sdata];
	cvta.to.global.u64 	%rd6, %rd2;
	mul.wide.u32 	%rd7, %r2, 4;
	add.s64 	%rd8, %rd6, %rd7;
	st.global.f32 	[%rd8], %f7;
$L__BB1_8:
	ret;

}
	// .globl	_Z11calculaMaxCPKfPfii
.visible .entry _Z11calculaMaxCPKfPfii(
	.param .u64 .ptr .align 1 _Z11calculaMaxCPKfPfii_param_0,
	.param .u64 .ptr .align 1 _Z11calculaMaxCPKfPfii_param_1,
	.param .u32 _Z11calculaMaxCPKfPfii_param_2,
	.param .u32 _Z11calculaMaxCPKfPfii_param_3
)
{
	.reg .pred 	%p<7>;
	.reg .b32 	%r<16>;
	.reg .b32 	%f<8>;
	.reg .b64 	%rd<9>;

	ld.param.u64 	%rd1, [_Z11calculaMaxCPKfPfii_param_0];
	ld.param.u64 	%rd2, [_Z11calculaMaxCPKfPfii_param_1];
	ld.param.u32 	%r8, [_Z11calculaMaxCPKfPfii_param_2];
	ld.param.u32 	%r9, [_Z11calculaMaxCPKfPfii_param_3];
	mov.u32 	%r1, %tid.x;
	mov.u32 	%r2, %ctaid.x;
	mov.u32 	%r15, %ntid.x;
	mad.lo.s32 	%r4, %r2, %r15, %r1;
	mul.lo.s32 	%r10, %r9, %r8;
	setp.ge.s32 	%p1, %r4, %r10;
	mov.f32 	%f7, 0f00000000;
	@%p1 bra 	$L__BB2_2;
	cvta.to.global.u64 	%rd3, %rd1;
	mul.wide.s32 	%rd4, %r4, 4;
	add.s64 	%rd5, %rd3, %rd4;
	ld.global.f32 	%f7, [%rd5];
$L__BB2_2:
	shl.b32 	%r11, %r1, 2;
	mov.u32 	%r12, sdata;
	add.s32 	%r5, %r12, %r11;
	st.shared.f32 	[%r5], %f7;
	bar.sync 	0;
	setp.lt.u32 	%p2, %r15, 2;
	@%p2 bra 	$L__BB2_7;
$L__BB2_3:
	mov.u32 	%r6, %r15;
	shr.u32 	%r15, %r6, 1;
	setp.ge.u32 	%p3, %r1, %r15;
	@%p3 bra 	$L__BB2_6;
	ld.shared.f32 	%f5, [%r5];
	shl.b32 	%r13, %r15, 2;
	add.s32 	%r14, %r5, %r13;
	ld.shared.f32 	%f3, [%r14];
	setp.geu.f32 	%p4, %f5, %f3;
	@%p4 bra 	$L__BB2_6;
	st.shared.f32 	[%r5], %f3;
$L__BB2_6:
	bar.sync 	0;
	setp.gt.u32 	%p5, %r6, 3;
	@%p5 bra 	$L__BB2_3;
$L__BB2_7:
	setp.ne.s32 	%p6, %r1, 0;
	@%p6 bra 	$L__BB2_9;
	ld.shared.f32 	%f6, [sdata];
	cvta.to.global.u64 	%rd6, %rd2;
	mul.wide.u32 	%rd7, %r2, 4;
	add.s64 	%rd8, %rd6, %rd7;
	st.global.f32 	[%rd8], %f6;
$L__BB2_9:
	ret;

}


// ===== COMPILED SASS (sm_100) =====

	.target	sm_100

	.elftype	@"ET_EXEC"


//--------------------- .note.nv.tkinfo           --------------------------
	.section	.note.nv.tkinfo,"",@"SHT_NOTE"
	.sectionflags	@"SHF_NOTE_NV_TKINFO"
	.tkinfo
        /*0018*/ 	.word	0x00000002
        /*0030*/ 	.string	""
        /*0030*/ 	.string	"ptxas"
        /*0030*/ 	.string	"Cuda compilation tools, release 13.0, V13.0.88"
        /*0030*/ 	.string	"Build cuda_13.0.r13.0/compiler.36424714_0"
        /*0030*/ 	.string	"-arch sm_100 -m 64 "



//--------------------- .note.nv.cuinfo           --------------------------
	.section	.note.nv.cuinfo,"",@"SHT_NOTE"
	.sectionflags	@"SHF_NOTE_NV_CUINFO"
        /*0018*/ 	.short	0x0002
        /*001a*/ 	.short	0x0064
        /*001c*/ 	.short	0x0082
	.zero		2


//--------------------- .nv.info                  --------------------------
	.section	.nv.info,"",@"SHT_CUDA_INFO"
	.align	4


	//----- nvinfo : EIATTR_REGCOUNT
	.align		4
        /*0000*/ 	.byte	0x04, 0x2f
        /*0002*/ 	.short	(.L_1 - .L_0)
	.align		4
.L_0:
        /*0004*/ 	.word	index@(_Z8calculaCPKfS0_Pfii)
        /*0008*/ 	.word	0x0000000d


	//----- nvinfo : EIATTR_FRAME_SIZE
	.align		4
.L_1:
        /*000c*/ 	.byte	0x04, 0x11
        /*000e*/ 	.short	(.L_3 - .L_2)
	.align		4
.L_2:
        /*0010*/ 	.word	index@(_Z8calculaCPKfS0_Pfii)
        /*0014*/ 	.word	0x00000000


	//----- nvinfo : EIATTR_REGCOUNT
	.align		4
.L_3:
        /*0018*/ 	.byte	0x04, 0x2f
        /*001a*/ 	.short	(.L_5 - .L_4)
	.align		4
.L_4:
        /*001c*/ 	.word	index@(_Z8calculaDPKfPfii)
        /*0020*/ 	.word	0x0000000b


	//----- nvinfo : EIATTR_FRAME_SIZE
	.align		4
.L_5:
        /*0024*/ 	.byte	0x04, 0x11
        /*0026*/ 	.short	(.L_7 - .L_6)
	.align		4
.L_6:
        /*0028*/ 	.word	index@(_Z8calculaDPKfPfii)
        /*002c*/ 	.word	0x00000000


	//----- nvinfo : EIATTR_REGCOUNT
	.align		4
.L_7:
        /*0030*/ 	.byte	0x04, 0x2f
        /*0032*/ 	.short	(.L_9 - .L_8)
	.align		4
.L_8:
        /*0034*/ 	.word	index@(_Z11calculaMaxCPKfPfii)
        /*0038*/ 	.word	0x0000000a


	//----- nvinfo : EIATTR_FRAME_SIZE
	.align		4
.L_9:
        /*003c*/ 	.byte	0x04, 0x11
        /*003e*/ 	.short	(.L_11 - .L_10)
	.align		4
.L_10:
        /*0040*/ 	.word	index@(_Z11calculaMaxCPKfPfii)
        /*0044*/ 	.word	0x00000000


	//----- nvinfo : EIATTR_MIN_STACK_SIZE
	.align		4
.L_11:
        /*0048*/ 	.byte	0x04, 0x12
        /*004a*/ 	.short	(.L_13 - .L_12)
	.align		4
.L_12:
        /*004c*/ 	.word	index@(_Z11calculaMaxCPKfPfii)
        /*0050*/ 	.word	0x00000000


	//----- nvinfo : EIATTR_MIN_STACK_SIZE
	.align		4
.L_13:
        /*0054*/ 	.byte	0x04, 0x12
        /*0056*/ 	.short	(.L_15 - .L_14)
	.align		4
.L_14:
        /*0058*/ 	.word	index@(_Z8calculaDPKfPfii)
        /*005c*/ 	.word	0x00000000


	//----- nvinfo : EIATTR_MIN_STACK_SIZE
	.align		4
.L_15:
        /*0060*/ 	.byte	0x04, 0x12
        /*0062*/ 	.short	(.L_17 - .L_16)
	.align		4
.L_16:
        /*0064*/ 	.word	index@(_Z8calculaCPKfS0_Pfii)
        /*0068*/ 	.word	0x00000000
.L_17:


//--------------------- .nv.compat                --------------------------
	.section	.nv.compat,"",@"SHT_CUDA_COMPAT_INFO"
	.align	4
        /*0000*/ 	.byte	0x02, 0x09, 0x00, 0x00, 0x02, 0x02, 0x01, 0x00, 0x02, 0x05, 0x05, 0x00, 0x03, 0x07, 0x01, 0x01
        /*0010*/ 	.byte	0x02, 0x03, 0x00, 0x00, 0x02, 0x06, 0x01, 0x00, 0x04, 0x0b, 0x08, 0x00, 0x09, 0x00, 0x00, 0x00
        /*0020*/ 	.byte	0x00, 0x00, 0x00, 0x00


//--------------------- .nv.info._Z11calculaMaxCPKfPfii --------------------------
	.section	.nv.info._Z11calculaMaxCPKfPfii,"",@"SHT_CUDA_INFO"
	.sectionflags	@""
	.align	4


	//----- nvinfo : EIATTR_CUDA_API_VERSION
	.align		4
        /*0000*/ 	.byte	0x04, 0x37
        /*0002*/ 	.short	(.L_19 - .L_18)
.L_18:
        /*0004*/ 	.word	0x00000082


	//----- nvinfo : EIATTR_KPARAM_INFO
	.align		4
.L_19:
        /*0008*/ 	.byte	0x04, 0x17
        /*000a*/ 	.short	(.L_21 - .L_20)
.L_20:
        /*000c*/ 	.word	0x00000000
        /*0010*/ 	.short	0x0003
        /*0012*/ 	.short	0x0014
        /*0014*/ 	.byte	0x00, 0xf0, 0x11, 0x00


	//----- nvinfo : EIATTR_KPARAM_INFO
	.align		4
.L_21:
        /*0018*/ 	.byte	0x04, 0x17
        /*001a*/ 	.short	(.L_23 - .L_22)
.L_22:
        /*001c*/ 	.word	0x00000000
        /*0020*/ 	.short	0x0002
        /*0022*/ 	.short	0x0010
        /*0024*/ 	.byte	0x00, 0xf0, 0x11, 0x00


	//----- nvinfo : EIATTR_KPARAM_INFO
	.align		4
.L_23:
        /*0028*/ 	.byte	0x04, 0x17
        /*002a*/ 	.short	(.L_25 - .L_24)
.L_24:
        /*002c*/ 	.word	0x00000000
        /*0030*/ 	.short	0x0001
        /*0032*/ 	.short	0x0008
        /*0034*/ 	.byte	0x00, 0xf5, 0x21, 0x00


	//----- nvinfo : EIATTR_KPARAM_INFO
	.align		4
.L_25:
        /*0038*/ 	.byte	0x04, 0x17
        /*003a*/ 	.short	(.L_27 - .L_26)
.L_26:
        /*003c*/ 	.word	0x00000000
        /*0040*/ 	.short	0x0000
        /*0042*/ 	.short	0x0000
        /*0044*/ 	.byte	0x00, 0xf5, 0x21, 0x00


	//----- nvinfo : EIATTR_SPARSE_MMA_MASK
	.align		4
.L_27:
        /*0048*/ 	.byte	0x03, 0x50
        /*004a*/ 	.short	0x0000


	//----- nvinfo : EIATTR_MAXREG_COUNT
	.align		4
        /*004c*/ 	.byte	0x03, 0x1b
        /*004e*/ 	.short	0x00ff


	//----- nvinfo : EIATTR_NUM_BARRIERS
	.align		4
        /*0050*/ 	.byte	0x02, 0x4c
        /*0052*/ 	.byte	0x01
	.zero		1


	//----- nvinfo : EIATTR_MERCURY_ISA_VERSION
	.align		4
        /*0054*/ 	.byte	0x03, 0x5f
        /*0056*/ 	.short	0x0101


	//----- nvinfo : EIATTR_VRC_CTA_INIT_COUNT
	.align		4
        /*0058*/ 	.byte	0x02, 0x4a
	.zero		1
	.zero		1


	//----- nvinfo : EIATTR_EXIT_INSTR_OFFSETS
	.align		4
        /*005c*/ 	.byte	0x04, 0x1c
        /*005e*/ 	.short	(.L_29 - .L_28)


	//   ....[0]....
.L_28:
        /*0060*/ 	.word	0x00000250


	//   ....[1]....
        /*0064*/ 	.word	0x000002d0


	//----- nvinfo : EIATTR_CRS_STACK_SIZE
	.align		4
.L_29:
        /*0068*/ 	.byte	0x04, 0x1e
        /*006a*/ 	.short	(.L_31 - .L_30)
.L_30:
        /*006c*/ 	.word	0x00000000


	//----- nvinfo : EIATTR_CBANK_PARAM_SIZE
	.align		4
.L_31:
        /*0070*/ 	.byte	0x03, 0x19
        /*0072*/ 	.short	0x0018


	//----- nvinfo : EIATTR_PARAM_CBANK
	.align		4
        /*0074*/ 	.byte	0x04, 0x0a
        /*0076*/ 	.short	(.L_33 - .L_32)
	.align		4
.L_32:
        /*0078*/ 	.word	index@(.nv.constant0._Z11calculaMaxCPKfPfii)
        /*007c*/ 	.short	0x0380
        /*007e*/ 	.short	0x0018


	//----- nvinfo : EIATTR_SW_WAR
	.align		4
.L_33:
        /*0080*/ 	.byte	0x04, 0x36
        /*0082*/ 	.short	(.L_35 - .L_34)
.L_34:
        /*0084*/ 	.word	0x00000008
.L_35:


//--------------------- .nv.info._Z8calculaDPKfPfii --------------------------
	.section	.nv.info._Z8calculaDPKfPfii,"",@"SHT_CUDA_INFO"
	.sectionflags	@""
	.align	4


	//----- nvinfo : EIATTR_CUDA_API_VERSION
	.align		4
        /*0000*/ 	.byte	0x04, 0x37
        /*0002*/ 	.short	(.L_37 - .L_36)
.L_36:
        /*0004*/ 	.word	0x00000082


	//----- nvinfo : EIATTR_KPARAM_INFO
	.align		4
.L_37:
        /*0008*/ 	.byte	0x04, 0x17
        /*000a*/ 	.short	(.L_39 - .L_38)
.L_38:
        /*000c*/ 	.word	0x00000000
        /*0010*/ 	.short	0x0003
        /*0012*/ 	.short	0x0014
        /*0014*/ 	.byte	0x00, 0xf0, 0x11, 0x00


	//----- nvinfo : EIATTR_KPARAM_INFO
	.align		4
.L_39:
        /*0018*/ 	.byte	0x04, 0x17
        /*001a*/ 	.short	(.L_41 - .L_40)
.L_40:
        /*001c*/ 	.word	0x00000000
        /*0020*/ 	.short	0x0002
        /*0022*/ 	.short	0x0010
        /*0024*/ 	.byte	0x00, 0xf0, 0x11, 0x00


	//----- nvinfo : EIATTR_KPARAM_INFO
	.align		4
.L_41:
        /*0028*/ 	.byte	0x04, 0x17
        /*002a*/ 	.short	(.L_43 - .L_42)
.L_42:
        /*002c*/ 	.word	0x00000000
        /*0030*/ 	.short	0x0001
        /*0032*/ 	.short	0x0008
        /*0034*/ 	.byte	0x00, 0xf5, 0x21, 0x00


	//----- nvinfo : EIATTR_KPARAM_INFO
	.align		4
.L_43:
        /*0038*/ 	.byte	0x04, 0x17
        /*003a*/ 	.short	(.L_45 - .L_44)
.L_44:
        /*003c*/ 	.word	0x00000000
        /*0040*/ 	.short	0x0000
        /*0042*/ 	.short	0x0000
        /*0044*/ 	.byte	0x00, 0xf5, 0x21, 0x00


	//----- nvinfo : EIATTR_SPARSE_MMA_MASK
	.align		4
.L_45:
        /*0048*/ 	.byte	0x03, 0x50
        /*004a*/ 	.short	0x0000


	//----- nvinfo : EIATTR_MAXREG_COUNT
	.align		4
        /*004c*/ 	.byte	0x03, 0x1b
        /*004e*/ 	.short	0x00ff


	//----- nvinfo : EIATTR_NUM_BARRIERS
	.align		4
        /*0050*/ 	.byte	0x02, 0x4c
        /*0052*/ 	.byte	0x01
	.zero		1


	//----- nvinfo : EIATTR_MERCURY_ISA_VERSION
	.align		4
        /*0054*/ 	.byte	0x03, 0x5f
        /*0056*/ 	.short	0x0101


	//----- nvinfo : EIATTR_VRC_CTA_INIT_COUNT
	.align		4
        /*0058*/ 	.byte	0x02, 0x4a
	.zero		1
	.zero		1


	//----- nvinfo : EIATTR_EXIT_INSTR_OFFSETS
	.align		4
        /*005c*/ 	.byte	0x04, 0x1c
        /*005e*/ 	.short	(.L_47 - .L_46)


	//   ....[0]....
.L_46:
        /*0060*/ 	.word	0x00000220


	//   ....[1]....
        /*0064*/ 	.word	0x000002a0


	//----- nvinfo : EIATTR_CBANK_PARAM_SIZE
	.align		4
.L_47:
        /*0068*/ 	.byte	0x03, 0x19
        /*006a*/ 	.short	0x0018


	//----- nvinfo : EIATTR_PARAM_CBANK
	.align		4
        /*006c*/ 	.byte	0x04, 0x0a
        /*006e*/ 	.short	(.L_49 - .L_48)
	.align		4
.L_48:
        /*0070*/ 	.word	index@(.nv.constant0._Z8calculaDPKfPfii)
        /*0074*/ 	.short	0x0380
        /*0076*/ 	.short	0x0018


	//----- nvinfo : EIATTR_SW_WAR
	.align		4
.L_49:
        /*0078*/ 	.byte	0x04, 0x36
        /*007a*/ 	.short	(.L_51 - .L_50)
.L_50:
        /*007c*/ 	.word	0x00000008
.L_51:


//--------------------- .nv.info._Z8calculaCPKfS0_Pfii --------------------------
	.section	.nv.info._Z8calculaCPKfS0_Pfii,"",@"SHT_CUDA_INFO"
	.sectionflags	@""
	.align	4


	//----- nvinfo : EIATTR_CUDA_API_VERSION
	.align		4
        /*0000*/ 	.byte	0x04, 0x37
        /*0002*/ 	.short	(.L_53 - .L_52)
.L_52:
        /*0004*/ 	.word	0x00000082


	//----- nvinfo : EIATTR_KPARAM_INFO
	.align		4
.L_53:
        /*0008*/ 	.byte	0x04, 0x17
        /*000a*/ 	.short	(.L_55 - .L_54)
.L_54:
        /*000c*/ 	.word	0x00000000
        /*0010*/ 	.short	0x0004
        /*0012*/ 	.short	0x001c
        /*0014*/ 	.byte	0x00, 0xf0, 0x11, 0x00


	//----- nvinfo : EIATTR_KPARAM_INFO
	.align		4
.L_55:
        /*0018*/ 	.byte	0x04, 0x17
        /*001a*/ 	.short	(.L_57 - .L_56)
.L_56:
        /*001c*/ 	.word	0x00000000
        /*0020*/ 	.short	0x0003
        /*0022*/ 	.short	0x0018
        /*0024*/ 	.byte	0x00, 0xf0, 0x11, 0x00


	//----- nvinfo : EIATTR_KPARAM_INFO
	.align		4
.L_57:
        /*0028*/ 	.byte	0x04, 0x17
        /*002a*/ 	.short	(.L_59 - .L_58)
.L_58:
        /*002c*/ 	.word	0x00000000
        /*0030*/ 	.short	0x0002
        /*0032*/ 	.short	0x0010
        /*0034*/ 	.byte	0x00, 0xf5, 0x21, 0x00


	//----- nvinfo : EIATTR_KPARAM_INFO
	.align		4
.L_59:
        /*0038*/ 	.byte	0x04, 0x17
        /*003a*/ 	.short	(.L_61 - .L_60)
.L_60:
        /*003c*/ 	.word	0x00000000
        /*0040*/ 	.short	0x0001
        /*0042*/ 	.short	0x0008
        /*0044*/ 	.byte	0x00, 0xf5, 0x21, 0x00


	//----- nvinfo : EIATTR_KPARAM_INFO
	.align		4
.L_61:
        /*0048*/ 	.byte	0x04, 0x17
        /*004a*/ 	.short	(.L_63 - .L_62)
.L_62:
        /*004c*/ 	.word	0x00000000
        /*0050*/ 	.short	0x0000
        /*0052*/ 	.short	0x0000
        /*0054*/ 	.byte	0x00, 0xf5, 0x21, 0x00


	//----- nvinfo : EIATTR_SPARSE_MMA_MASK
	.align		4
.L_63:
        /*0058*/ 	.byte	0x03, 0x50
        /*005a*/ 	.short	0x0000


	//----- nvinfo : EIATTR_MAXREG_COUNT
	.align		4
        /*005c*/ 	.byte	0x03, 0x1b
        /*005e*/ 	.short	0x00ff


	//----- nvinfo : EIATTR_NUM_BARRIERS
	.align		4
        /*0060*/ 	.byte	0x02, 0x4c
        /*0062*/ 	.byte	0x01
	.zero		1


	//----- nvinfo : EIATTR_MERCURY_ISA_VERSION
	.align		4
        /*0064*/ 	.byte	0x03, 0x5f
        /*0066*/ 	.short	0x0101


	//----- nvinfo : EIATTR_VRC_CTA_INIT_COUNT
	.align		4
        /*0068*/ 	.byte	0x02, 0x4a
	.zero		1
	.zero		1


	//----- nvinfo : EIATTR_EXIT_INSTR_OFFSETS
	.align		4
        /*006c*/ 	.byte	0x04, 0x1c
        /*006e*/ 	.short	(.L_65 - .L_64)


	//   ....[0]....
.L_64:
        /*0070*/ 	.word	0x00000130


	//   ....[1]....
        /*0074*/ 	.word	0x00000540


	//----- nvinfo : EIATTR_CBANK_PARAM_SIZE
	.align		4
.L_65:
        /*0078*/ 	.byte	0x03, 0x19
        /*007a*/ 	.short	0x0020


	//----- nvinfo : EIATTR_PARAM_CBANK
	.align		4
        /*007c*/ 	.byte	0x04, 0x0a
        /*007e*/ 	.short	(.L_67 - .L_66)
	.align		4
.L_66:
        /*0080*/ 	.word	index@(.nv.constant0._Z8calculaCPKfS0_Pfii)
        /*0084*/ 	.short	0x0380
        /*0086*/ 	.short	0x0020


	//----- nvinfo : EIATTR_SW_WAR
	.align		4
.L_67:
        /*0088*/ 	.byte	0x04, 0x36
        /*008a*/ 	.short	(.L_69 - .L_68)
.L_68:
        /*008c*/ 	.word	0x00000008
.L_69:


//--------------------- .nv.callgraph             --------------------------
	.section	.nv.callgraph,"",@"SHT_CUDA_CALLGRAPH"
	.align	4
	.sectionentsize	8
	.align		4
        /*0000*/ 	.word	0x00000000
	.align		4
        /*0004*/ 	.word	0xffffffff
	.align		4
        /*0008*/ 	.word	0x00000000
	.align		4
        /*000c*/ 	.word	0xfffffffe
	.align		4
        /*0010*/ 	.word	0x00000000
	.align		4
        /*0014*/ 	.word	0xfffffffd
	.align		4
        /*0018*/ 	.word	0x00000000
	.align		4
        /*001c*/ 	.word	0xfffffffc


//--------------------- .text._Z11calculaMaxCPKfPfii --------------------------
	.section	.text._Z11calculaMaxCPKfPfii,"ax",@progbits
	.align	128
        .global         _Z11calculaMaxCPKfPfii
        .type           _Z11calculaMaxCPKfPfii,@function
        .size           _Z11calculaMaxCPKfPfii,(.L_x_14 - _Z11calculaMaxCPKfPfii)
        .other          _Z11calculaMaxCPKfPfii,@"STO_CUDA_ENTRY STV_DEFAULT"
_Z11calculaMaxCPKfPfii:
.text._Z11calculaMaxCPKfPfii:
[----:B------:R-:W-:Y:S01]  /*0000*/  LDC R1, c[0x0][0x37c] ;  /* 0x0000df00ff017b82 */ /* 0x000fe20000000800 */
[----:B------:R-:W0:Y:S01]  /*0010*/  S2R R7, SR_TID.X ;  /* 0x0000000000077919 */ /* 0x000e220000002100 */
[----:B------:R-:W1:Y:S01]  /*0020*/  LDCU.64 UR4, c[0x0][0x390] ;  /* 0x00007200ff0477ac */ /* 0x000e620008000a00 */
[----:B------:R-:W-:Y:S01]  /*0030*/  IMAD.MOV.U32 R4, RZ, RZ, RZ ;  /* 0x000000ffff047224 */ /* 0x000fe200078e00ff */
[----:B------:R-:W0:Y:S01]  /*0040*/  S2R R6, SR_CTAID.X ;  /* 0x0000000000067919 */ /* 0x000e220000002500 */
[----:B------:R-:W0:Y:S01]  /*0050*/  LDCU UR8, c[0x0][0x360] ;  /* 0x00006c00ff0877ac */ /* 0x000e220008000800 */
[----:B------:R-:W2:Y:S01]  /*0060*/  LDCU.64 UR6, c[0x0][0x358] ;  /* 0x00006b00ff0677ac */ /* 0x000ea20008000a00 */
[----:B-1----:R-:W-:Y:S01]  /*0070*/  UIMAD UR4, UR5, UR4, URZ ;  /* 0x00000004050472a4 */ /* 0x002fe2000f8e02ff */
[----:B0-----:R-:W-:-:S05]  /*0080*/  IMAD R5, R6, UR8, R7 ;  /* 0x0000000806057c24 */ /* 0x001fca000f8e0207 */
[----:B------:R-:W-:-:S13]  /*0090*/  ISETP.GE.AND P0, PT, R5, UR4, PT ;  /* 0x0000000405007c0c */ /* 0x000fda000bf06270 */
[----:B------:R-:W0:Y:S02]  /*00a0*/  @!P0 LDC.64 R2, c[0x0][0x380] ;  /* 0x0000e000ff028b82 */ /* 0x000e240000000a00 */
[----:B0-----:R-:W-:-:S05]  /*00b0*/  @!P0 IMAD.WIDE R2, R5, 0x4, R2 ;  /* 0x0000000405028825 */ /* 0x001fca00078e0202 */
[----:B--2---:R-:W2:Y:S01]  /*00c0*/  @!P0 LDG.E R4, desc[UR6][R2.64] ;  /* 0x0000000602048981 */ /* 0x004ea2000c1e1900 */
[----:B------:R-:W0:Y:S01]  /*00d0*/  S2UR UR5, SR_CgaCtaId ;  /* 0x00000000000579c3 */ /* 0x000e220000008800 */
[----:B------:R-:W-:Y:S01]  /*00e0*/  IMAD.U32 R0, RZ, RZ, UR8 ;  /* 0x00000008ff007e24 */ /* 0x000fe2000f8e00ff */
[----:B------:R-:W-:-:S04]  /*00f0*/  UMOV UR4, 0x400 ;  /* 0x0000040000047882 */ /* 0x000fc80000000000 */
[----:B------:R-:W-:Y:S01]  /*0100*/  ISETP.GE.U32.AND P0, PT, R0, 0x2, PT ;  /* 0x000000020000780c */ /* 0x000fe20003f06070 */
[----:B0-----:R-:W-:-:S06]  /*0110*/  ULEA UR4, UR5, UR4, 0x18 ;  /* 0x0000000405047291 */ /* 0x001fcc000f8ec0ff */
[----:B------:R-:W-:-:S05]  /*0120*/  LEA R5, R7, UR4, 0x2 ;  /* 0x0000000407057c11 */ /* 0x000fca000f8e10ff */
[----:B--2---:R0:W-:Y:S01]  /*0130*/  STS [R5], R4 ;  /* 0x0000000405007388 */ /* 0x0041e20000000800 */
[----:B------:R-:W-:Y:S06]  /*0140*/  BAR.SYNC.DEFER_BLOCKING 0x0 ;  /* 0x0000000000007b1d */ /* 0x000fec0000010000 */
[----:B------:R-:W-:Y:S05]  /*0150*/  @!P0 BRA `(.L_x_0) ;  /* 0x0000000000388947 */ /* 0x000fea0003800000 */
.L_x_3:
[--C-:B0-----:R-:W-:Y:S01]  /*0160*/  IMAD.MOV.U32 R4, RZ, RZ, R0.reuse ;  /* 0x000000ffff047224 */ /* 0x101fe200078e0000 */
[----:B------:R-:W-:Y:S01]  /*0170*/  SHF.R.U32.HI R0, RZ, 0x1, R0 ;  /* 0x00000001ff007819 */ /* 0x000fe20000011600 */
[----:B------:R-:W-:Y:S03]  /*0180*/  BSSY.RECONVERGENT B0, `(.L_x_1) ;  /* 0x0000008000007945 */ /* 0x000fe60003800200 */
[----:B------:R-:W-:-:S13]  /*0190*/  ISETP.GE.U32.AND P0, PT, R7, R0, PT ;  /* 0x000000000700720c */ /* 0x000fda0003f06070 */
[----:B------:R-:W-:Y:S05]  /*01a0*/  @P0 BRA `(.L_x_2) ;  /* 0x0000000000140947 */ /* 0x000fea0003800000 */
[----:B------:R-:W-:Y:S01]  /*01b0*/  IMAD R3, R0, 0x4, R5 ;  /* 0x0000000400037824 */ /* 0x000fe200078e0205 */
[----:B------:R-:W-:Y:S05]  /*01c0*/  LDS R2, [R5] ;  /* 0x0000000005027984 */ /* 0x000fea0000000800 */
[----:B------:R-:W0:Y:S02]  /*01d0*/  LDS R3, [R3] ;  /* 0x0000000003037984 */ /* 0x000e240000000800 */
[----:B0-----:R-:W-:-:S13]  /*01e0*/  FSETP.GEU.AND P0, PT, R2, R3, PT ;  /* 0x000000030200720b */ /* 0x001fda0003f0e000 */
[----:B------:R0:W-:Y:S02]  /*01f0*/  @!P0 STS [R5], R3 ;  /* 0x0000000305008388 */ /* 0x0001e40000000800 */
.L_x_2:
[----:B------:R-:W-:Y:S05]  /*0200*/  BSYNC.RECONVERGENT B0 ;  /* 0x0000000000007941 */ /* 0x000fea0003800200 */
.L_x_1:
[----:B------:R-:W-:Y:S01]  /*0210*/  BAR.SYNC.DEFER_BLOCKING 0x0 ;  /* 0x0000000000007b1d */ /* 0x000fe20000010000 */
[----:B------:R-:W-:-:S13]  /*0220*/  ISETP.GT.U32.AND P0, PT, R4, 0x3, PT ;  /* 0x000000030400780c */ /* 0x000fda0003f04070 */
[----:B------:R-:W-:Y:S05]  /*0230*/  @P0 BRA `(.L_x_3) ;  /* 0xfffffffc00c80947 */ /* 0x000fea000383ffff */
.L_x_0:
[----:B------:R-:W-:-:S13]  /*0240*/  ISETP.NE.AND P0, PT, R7, RZ, PT ;  /* 0x000000ff0700720c */ /* 0x000fda0003f05270 */
[----:B------:R-:W-:Y:S05]  /*0250*/  @P0 EXIT ;  /* 0x000000000000094d */ /* 0x000fea0003800000 */
[----:B------:R-:W1:Y:S01]  /*0260*/  S2UR UR5, SR_CgaCtaId ;  /* 0x00000000000579c3 */ /* 0x000e620000008800 */
[----:B------:R-:W-:-:S07]  /*0270*/  UMOV UR4, 0x400 ;  /* 0x0000040000047882 */ /* 0x000fce0000000000 */
[----:B0-----:R-:W0:Y:S01]  /*0280*/  LDC.64 R2, c[0x0][0x388] ;  /* 0x0000e200ff027b82 */ /* 0x001e220000000a00 */
[----:B-1----:R-:W-:Y:S01]  /*0290*/  ULEA UR4, UR5, UR4, 0x18 ;  /* 0x0000000405047291 */ /* 0x002fe2000f8ec0ff */
[----:B0-----:R-:W-:-:S08]  /*02a0*/  IMAD.WIDE.U32 R2, R6, 0x4, R2 ;  /* 0x0000000406027825 */ /* 0x001fd000078e0002 */
[----:B------:R-:W0:Y:S04]  /*02b0*/  LDS R5, [UR4] ;  /* 0x00000004ff057984 */ /* 0x000e280008000800 */
[----:B0-----:R-:W-:Y:S01]  /*02c0*/  STG.E desc[UR6][R2.64], R5 ;  /* 0x0000000502007986 */ /* 0x001fe2000c101906 */
[----:B------:R-:W-:Y:S05]  /*02d0*/  EXIT ;  /* 0x000000000000794d */ /* 0x000fea0003800000 */
.L_x_4:
[----:B------:R-:W-:-:S00]  /*02e0*/  BRA `(.L_x_4) ;  /* 0xfffffffc00fc7947 */ /* 0x000fc0000383ffff */
[----:B------:R-:W-:-:S00]  /*02f0*/  NOP ;  /* 0x0000000000007918 */ /* 0x000fc00000000000 */
        /* <DEDUP_REMOVED lines=8> */
.L_x_14:


//--------------------- .text._Z8calculaDPKfPfii  --------------------------
	.section	.text._Z8calculaDPKfPfii,"ax",@progbits
	.align	128
        .global         _Z8calculaDPKfPfii
        .type           _Z8calculaDPKfPfii,@function
        .size           _Z8calculaDPKfPfii,(.L_x_15 - _Z8calculaDPKfPfii)
        .other          _Z8calculaDPKfPfii,@"STO_CUDA_ENTRY STV_DEFAULT"
_Z8calculaDPKfPfii:
.text._Z8calculaDPKfPfii:
        /* <DEDUP_REMOVED lines=15> */
[----:B------:R-:W-:Y:S01]  /*00f0*/  UMOV UR4, 0x400 ;  /* 0x0000040000047882 */ /* 0x000fe20000000000 */
[----:B------:R-:W-:-:S03]  /*0100*/  ISETP.NE.AND P0, PT, R6, RZ, PT ;  /* 0x000000ff0600720c */ /* 0x000fc60003f05270 */
[----:B------:R-:W-:Y:S01]  /*0110*/  ISETP.GE.U32.AND P1, PT, R0, 0x2, PT ;  /* 0x000000020000780c */ /* 0x000fe20003f26070 */
[----:B0-----:R-:W-:-:S06]  /*0120*/  ULEA UR4, UR5, UR4, 0x18 ;  /* 0x0000000405047291 */ /* 0x001fcc000f8ec0ff */
[----:B------:R-:W-:-:S05]  /*0130*/  LEA R5, R6, UR4, 0x2 ;  /* 0x0000000406057c11 */ /* 0x000fca000f8e10ff */
[----:B--2---:R0:W-:Y:S01]  /*0140*/  STS [R5], R4 ;  /* 0x0000000405007388 */ /* 0x0041e20000000800 */
[----:B------:R-:W-:Y:S06]  /*0150*/  BAR.SYNC.DEFER_BLOCKING 0x0 ;  /* 0x0000000000007b1d */ /* 0x000fec0000010000 */
[----:B------:R-:W-:Y:S05]  /*0160*/  @!P1 BRA `(.L_x_5) ;  /* 0x00000000002c9947 */ /* 0x000fea0003800000 */
.L_x_6:
[----:B------:R-:W-:-:S04]  /*0170*/  SHF.R.U32.HI R8, RZ, 0x1, R0 ;  /* 0x00000001ff087819 */ /* 0x000fc80000011600 */
[----:B------:R-:W-:-:S13]  /*0180*/  ISETP.GE.U32.AND P1, PT, R6, R8, PT ;  /* 0x000000080600720c */ /* 0x000fda0003f26070 */
[----:B------:R-:W-:Y:S01]  /*0190*/  @!P1 LEA R2, R8, R5, 0x2 ;  /* 0x0000000508029211 */ /* 0x000fe200078e10ff */
[----:B------:R-:W-:Y:S05]  /*01a0*/  @!P1 LDS R3, [R5] ;  /* 0x0000000005039984 */ /* 0x000fea0000000800 */
[----:B------:R-:W0:Y:S02]  /*01b0*/  @!P1 LDS R2, [R2] ;  /* 0x0000000002029984 */ /* 0x000e240000000800 */
[----:B0-----:R-:W-:-:S05]  /*01c0*/  @!P1 FADD R4, R2, R3 ;  /* 0x0000000302049221 */ /* 0x001fca0000000000 */
[----:B------:R1:W-:Y:S01]  /*01d0*/  @!P1 STS [R5], R4 ;  /* 0x0000000405009388 */ /* 0x0003e20000000800 */
[----:B------:R-:W-:Y:S01]  /*01e0*/  BAR.SYNC.DEFER_BLOCKING 0x0 ;  /* 0x0000000000007b1d */ /* 0x000fe20000010000 */
[----:B------:R-:W-:Y:S01]  /*01f0*/  ISETP.GT.U32.AND P1, PT, R0, 0x3, PT ;  /* 0x000000030000780c */ /* 0x000fe20003f24070 */
[----:B------:R-:W-:-:S12]  /*0200*/  IMAD.MOV.U32 R0, RZ, RZ, R8 ;  /* 0x000000ffff007224 */ /* 0x000fd800078e0008 */
[----:B-1----:R-:W-:Y:S05]  /*0210*/  @P1 BRA `(.L_x_6) ;  /* 0xfffffffc00d41947 */ /* 0x002fea000383ffff */
.L_x_5:
[----:B------:R-:W-:Y:S05]  /*0220*/  @P0 EXIT ;  /* 0x000000000000094d */ /* 0x000fea0003800000 */
[----:B------:R-:W1:Y:S01]  /*0230*/  S2UR UR5, SR_CgaCtaId ;  /* 0x00000000000579c3 */ /* 0x000e620000008800 */
[----:B------:R-:W-:-:S07]  /*0240*/  UMOV UR4, 0x400 ;  /* 0x0000040000047882 */ /* 0x000fce0000000000 */
[----:B------:R-:W2:Y:S01]  /*0250*/  LDC.64 R2, c[0x0][0x388] ;  /* 0x0000e200ff027b82 */ /* 0x000ea20000000a00 */
[----:B-1----:R-:W-:Y:S01]  /*0260*/  ULEA UR4, UR5, UR4, 0x18 ;  /* 0x0000000405047291 */ /* 0x002fe2000f8ec0ff */
[----:B--2---:R-:W-:-:S08]  /*0270*/  IMAD.WIDE.U32 R2, R7, 0x4, R2 ;  /* 0x0000000407027825 */ /* 0x004fd000078e0002 */
[----:B0-----:R-:W0:Y:S04]  /*0280*/  LDS R5, [UR4] ;  /* 0x00000004ff057984 */ /* 0x001e280008000800 */
[----:B0-----:R-:W-:Y:S01]  /*0290*/  STG.E desc[UR6][R2.64], R5 ;  /* 0x0000000502007986 */ /* 0x001fe2000c101906 */
[----:B------:R-:W-:Y:S05]  /*02a0*/  EXIT ;  /* 0x000000000000794d */ /* 0x000fea0003800000 */
.L_x_7:
        /* <DEDUP_REMOVED lines=13> */
.L_x_15:


//--------------------- .text._Z8calculaCPKfS0_Pfii --------------------------
	.section	.text._Z8calculaCPKfS0_Pfii,"ax",@progbits
	.align	128
        .global         _Z8calculaCPKfS0_Pfii
        .type           _Z8calculaCPKfS0_Pfii,@function
        .size           _Z8calculaCPKfS0_Pfii,(.L_x_16 - _Z8calculaCPKfS0_Pfii)
        .other          _Z8calculaCPKfS0_Pfii,@"STO_CUDA_ENTRY STV_DEFAULT"
_Z8calculaCPKfS0_Pfii:
.text._Z8calculaCPKfS0_Pfii:
[----:B------:R-:W-:Y:S01]  /*0000*/  LDC R1, c[0x0][0x37c] ;  /* 0x0000df00ff017b82 */ /* 0x000fe20000000800 */
[----:B------:R-:W0:Y:S07]  /*0010*/  S2R R7, SR_TID.X ;  /* 0x0000000000077919 */ /* 0x000e2e0000002100 */
[----:B------:R-:W0:Y:S01]  /*0020*/  S2UR UR4, SR_CTAID.X ;  /* 0x00000000000479c3 */ /* 0x000e220000002500 */
[----:B------:R-:W1:Y:S07]  /*0030*/  LDCU.64 UR8, c[0x0][0x358] ;  /* 0x00006b00ff0877ac */ /* 0x000e6e0008000a00 */
[----:B------:R-:W0:Y:S08]  /*0040*/  LDC R0, c[0x0][0x360] ;  /* 0x0000d800ff007b82 */ /* 0x000e300000000800 */
[----:B------:R-:W2:Y:S08]  /*0050*/  LDC.64 R2, c[0x0][0x388] ;  /* 0x0000e200ff027b82 */ /* 0x000eb00000000a00 */
[----:B------:R-:W3:Y:S01]  /*0060*/  S2UR UR5, SR_CgaCtaId ;  /* 0x00000000000579c3 */ /* 0x000ee20000008800 */
[----:B0-----:R-:W-:-:S07]  /*0070*/  IMAD R5, R0, UR4, R7 ;  /* 0x0000000400057c24 */ /* 0x001fce000f8e0207 */
[----:B------:R-:W0:Y:S01]  /*0080*/  LDC.64 R8, c[0x0][0x398] ;  /* 0x0000e600ff087b82 */ /* 0x000e220000000a00 */
[----:B--2---:R-:W-:-:S06]  /*0090*/  IMAD.WIDE R2, R5, 0x4, R2 ;  /* 0x0000000405027825 */ /* 0x004fcc00078e0202 */
[----:B-1----:R-:W2:Y:S01]  /*00a0*/  LDG.E R3, desc[UR8][R2.64] ;  /* 0x0000000802037981 */ /* 0x002ea2000c1e1900 */
[----:B------:R-:W-:Y:S02]  /*00b0*/  UMOV UR4, 0x400 ;  /* 0x0000040000047882 */ /* 0x000fe40000000000 */
[----:B---3--:R-:W-:Y:S01]  /*00c0*/  ULEA UR4, UR5, UR4, 0x18 ;  /* 0x0000000405047291 */ /* 0x008fe2000f8ec0ff */
[C---:B0-----:R-:W-:Y:S01]  /*00d0*/  IMAD R0, R9.reuse, R8, RZ ;  /* 0x0000000809007224 */ /* 0x041fe200078e02ff */
[----:B------:R-:W-:-:S04]  /*00e0*/  ISETP.GE.AND P0, PT, R9, 0x1, PT ;  /* 0x000000010900780c */ /* 0x000fc80003f06270 */
[C---:B------:R-:W-:Y:S02]  /*00f0*/  ISETP.GE.OR P0, PT, R7.reuse, R0, !P0 ;  /* 0x000000000700720c */ /* 0x040fe40004706670 */
[----:B------:R-:W-:-:S05]  /*0100*/  LEA R0, R7, UR4, 0x2 ;  /* 0x0000000407007c11 */ /* 0x000fca000f8e10ff */
[----:B--2---:R0:W-:Y:S01]  /*0110*/  STS [R0], R3 ;  /* 0x0000000300007388 */ /* 0x0041e20000000800 */
[----:B------:R-:W-:Y:S06]  /*0120*/  BAR.SYNC.DEFER_BLOCKING 0x0 ;  /* 0x0000000000007b1d */ /* 0x000fec0000010000 */
[----:B------:R-:W-:Y:S05]  /*0130*/  @P0 EXIT ;  /* 0x000000000000094d */ /* 0x000fea0003800000 */
[----:B0-----:R-:W0:Y:S01]  /*0140*/  LDC.64 R2, c[0x0][0x390] ;  /* 0x0000e400ff027b82 */ /* 0x001e220000000a00 */
[C---:B------:R-:W-:Y:S01]  /*0150*/  ISETP.GE.U32.AND P1, PT, R9.reuse, 0x8, PT ;  /* 0x000000080900780c */ /* 0x040fe20003f26070 */
[----:B------:R-:W-:Y:S01]  /*0160*/  IMAD.MOV.U32 R4, RZ, RZ, RZ ;  /* 0x000000ffff047224 */ /* 0x000fe200078e00ff */
[----:B------:R-:W-:Y:S02]  /*0170*/  LOP3.LUT R10, R9, 0x7, RZ, 0xc0, !PT ;  /* 0x00000007090a7812 */ /* 0x000fe400078ec0ff */
[----:B------:R-:W-:Y:S02]  /*0180*/  I2FP.F32.S32 R0, R5 ;  /* 0x0000000500007245 */ /* 0x000fe40000201400 */
[----:B------:R-:W-:-:S07]  /*0190*/  ISETP.NE.AND P0, PT, R10, RZ, PT ;  /* 0x000000ff0a00720c */ /* 0x000fce0003f05270 */
[----:B------:R-:W-:Y:S06]  /*01a0*/  @!P1 BRA `(.L_x_8) ;  /* 0x0000000000449947 */ /* 0x000fec0003800000 */
[----:B------:R-:W-:Y:S01]  /*01b0*/  LOP3.LUT R4, R9, 0x7ffffff8, RZ, 0xc0, !PT ;  /* 0x7ffffff809047812 */ /* 0x000fe200078ec0ff */
[----:B------:R-:W-:-:S04]  /*01c0*/  UIADD3 UR5, UPT, UPT, UR4, 0x1c, URZ ;  /* 0x0000001c04057890 */ /* 0x000fc8000fffe0ff */
[----:B------:R-:W-:-:S03]  /*01d0*/  IMAD.MOV R6, RZ, RZ, -R4 ;  /* 0x000000ffff067224 */ /* 0x000fc600078e0a04 */
[----:B------:R-:W-:-:S05]  /*01e0*/  UMOV UR6, UR5 ;  /* 0x0000000500067c82 */ /* 0x000fca0008000000 */
.L_x_9:
[----:B------:R-:W1:Y:S01]  /*01f0*/  LDS R7, [UR6] ;  /* 0x00000006ff077984 */ /* 0x000e620008000800 */
[----:B------:R-:W-:Y:S01]  /*0200*/  VIADD R6, R6, 0x8 ;  /* 0x0000000806067836 */ /* 0x000fe20000000000 */
[----:B------:R-:W-:Y:S02]  /*0210*/  UIADD3 UR6, UPT, UPT, UR6, 0x20, URZ ;  /* 0x0000002006067890 */ /* 0x000fe4000fffe0ff */
[----:B------:R-:W2:Y:S01]  /*0220*/  LDS R8, [UR5] ;  /* 0x00000005ff087984 */ /* 0x000ea20008000800 */
[----:B------:R-:W-:Y:S01]  /*0230*/  UIADD3 UR5, UPT, UPT, UR5, 0x20, URZ ;  /* 0x0000002005057890 */ /* 0x000fe2000fffe0ff */
[----:B------:R-:W-:Y:S01]  /*0240*/  ISETP.NE.AND P2, PT, R6, RZ, PT ;  /* 0x000000ff0600720c */ /* 0x000fe20003f45270 */
[----:B-1----:R-:W-:-:S04]  /*0250*/  FMUL R9, R0, R7 ;  /* 0x0000000700097220 */ /* 0x002fc80000400000 */
[----:B------:R-:W1:Y:S02]  /*0260*/  F2I.CEIL.NTZ R7, R9 ;  /* 0x0000000900077305 */ /* 0x000e64000020b100 */
[----:B-1----:R-:W-:-:S04]  /*0270*/  LOP3.LUT R7, R7, 0x1, RZ, 0xc0, !PT ;  /* 0x0000000107077812 */ /* 0x002fc800078ec0ff */
[----:B------:R-:W-:-:S13]  /*0280*/  ISETP.NE.U32.AND P1, PT, R7, 0x1, PT ;  /* 0x000000010700780c */ /* 0x000fda0003f25070 */
[C-C-:B--2---:R-:W-:Y:S01]  /*0290*/  @!P1 FADD R7, R9.reuse, -R8.reuse ;  /* 0x8000000809079221 */ /* 0x144fe20000000000 */
[----:B------:R-:W-:Y:S01]  /*02a0*/  @P1 FADD R7, R9, R8 ;  /* 0x0000000809071221 */ /* 0x000fe20000000000 */
[----:B------:R-:W-:Y:S06]  /*02b0*/  @P2 BRA `(.L_x_9) ;  /* 0xfffffffc00cc2947 */ /* 0x000fec000383ffff */
.L_x_8:
[----:B0-----:R-:W-:Y:S01]  /*02c0*/  IMAD.WIDE R2, R5, 0x4, R2 ;  /* 0x0000000405027825 */ /* 0x001fe200078e0202 */
[----:B------:R-:W-:Y:S06]  /*02d0*/  @!P0 BRA `(.L_x_10) ;  /* 0x0000000000948947 */ /* 0x000fec0003800000 */
[----:B------:R-:W0:Y:S01]  /*02e0*/  LDCU UR5, c[0x0][0x39c] ;  /* 0x00007380ff0577ac */ /* 0x000e220008000800 */
[----:B------:R-:W-:Y:S01]  /*02f0*/  ISETP.GE.U32.AND P0, PT, R10, 0x4, PT ;  /* 0x000000040a00780c */ /* 0x000fe20003f06070 */
[----:B0-----:R-:W-:-:S04]  /*0300*/  ULOP3.LUT UR6, UR5, 0x3, URZ, 0xc0, !UPT ;  /* 0x0000000305067892 */ /* 0x001fc8000f8ec0ff */
[----:B------:R-:W-:-:S08]  /*0310*/  UISETP.NE.AND UP0, UPT, UR6, URZ, UPT ;  /* 0x000000ff0600728c */ /* 0x000fd0000bf05270 */
[----:B------:R-:W-:Y:S05]  /*0320*/  @!P0 BRA `(.L_x_11) ;  /* 0x0000000000248947 */ /* 0x000fea0003800000 */
[C---:B------:R-:W-:Y:S01]  /*0330*/  LEA R5, R4.reuse, UR4, 0x2 ;  /* 0x0000000404057c11 */ /* 0x040fe2000f8e10ff */
[----:B------:R-:W-:-:S05]  /*0340*/  VIADD R4, R4, 0x4 ;  /* 0x0000000404047836 */ /* 0x000fca0000000000 */
[----:B------:R-:W0:Y:S02]  /*0350*/  LDS R5, [R5+0xc] ;  /* 0x00000c0005057984 */ /* 0x000e240000000800 */
[----:B0-----:R-:W-:-:S04]  /*0360*/  FMUL R8, R0, R5 ;  /* 0x0000000500087220 */ /* 0x001fc80000400000 */
[----:B------:R-:W0:Y:S02]  /*0370*/  F2I.CEIL.NTZ R6, R8 ;  /* 0x0000000800067305 */ /* 0x000e24000020b100 */
[----:B0-----:R-:W-:-:S04]  /*0380*/  LOP3.LUT R6, R6, 0x1, RZ, 0xc0, !PT ;  /* 0x0000000106067812 */ /* 0x001fc800078ec0ff */
[----:B------:R-:W-:-:S13]  /*0390*/  ISETP.NE.U32.AND P0, PT, R6, 0x1, PT ;  /* 0x000000010600780c */ /* 0x000fda0003f05070 */
[C-C-:B------:R-:W-:Y:S01]  /*03a0*/  @!P0 FADD R7, R8.reuse, -R5.reuse ;  /* 0x8000000508078221 */ /* 0x140fe20000000000 */
[----:B------:R-:W-:-:S07]  /*03b0*/  @P0 FADD R7, R8, R5 ;  /* 0x0000000508070221 */ /* 0x000fce0000000000 */
.L_x_11:
[----:B------:R-:W-:Y:S05]  /*03c0*/  BRA.U !UP0, `(.L_x_10) ;  /* 0x0000000108587547 */ /* 0x000fea000b800000 */
[----:B------:R-:W-:Y:S02]  /*03d0*/  UISETP.NE.AND UP0, UPT, UR6, 0x1, UPT ;  /* 0x000000010600788c */ /* 0x000fe4000bf05270 */
[----:B------:R-:W-:-:S04]  /*03e0*/  ULOP3.LUT UR5, UR5, 0x1, URZ, 0xc0, !UPT ;  /* 0x0000000105057892 */ /* 0x000fc8000f8ec0ff */
[----:B------:R-:W-:-:S03]  /*03f0*/  UISETP.NE.U32.AND UP1, UPT, UR5, 0x1, UPT ;  /* 0x000000010500788c */ /* 0x000fc6000bf25070 */
[----:B------:R-:W-:Y:S08]  /*0400*/  BRA.U !UP0, `(.L_x_12) ;  /* 0x0000000108247547 */ /* 0x000ff0000b800000 */
        /* <DEDUP_REMOVED lines=9> */
.L_x_12:
[----:B------:R-:W-:Y:S05]  /*04a0*/  BRA.U UP1, `(.L_x_10) ;  /* 0x0000000101207547 */ /* 0x000fea000b800000 */
[----:B------:R-:W-:-:S05]  /*04b0*/  LEA R4, R4, UR4, 0x2 ;  /* 0x0000000404047c11 */ /* 0x000fca000f8e10ff */
[----:B------:R-:W0:Y:S02]  /*04c0*/  LDS R5, [R4] ;  /* 0x0000000004057984 */ /* 0x000e240000000800 */
[----:B0-----:R-:W-:-:S04]  /*04d0*/  FMUL R6, R0, R5 ;  /* 0x0000000500067220 */ /* 0x001fc80000400000 */
[----:B------:R-:W0:Y:S02]  /*04e0*/  F2I.CEIL.NTZ R0, R6 ;  /* 0x0000000600007305 */ /* 0x000e24000020b100 */
[----:B0-----:R-:W-:-:S04]  /*04f0*/  LOP3.LUT R0, R0, 0x1, RZ, 0xc0, !PT ;  /* 0x0000000100007812 */ /* 0x001fc800078ec0ff */
[----:B------:R-:W-:-:S13]  /*0500*/  ISETP.NE.U32.AND P0, PT, R0, 0x1, PT ;  /* 0x000000010000780c */ /* 0x000fda0003f05070 */
[C-C-:B------:R-:W-:Y:S01]  /*0510*/  @!P0 FADD R7, -R5.reuse, R6.reuse ;  /* 0x0000000605078221 */ /* 0x140fe20000000100 */
[----:B------:R-:W-:-:S07]  /*0520*/  @P0 FADD R7, R5, R6 ;  /* 0x0000000605070221 */ /* 0x000fce0000000000 */
.L_x_10:
[----:B------:R-:W-:Y:S01]  /*0530*/  STG.E desc[UR8][R2.64], R7 ;  /* 0x0000000702007986 */ /* 0x000fe2000c101908 */
[----:B------:R-:W-:Y:S05]  /*0540*/  EXIT ;  /* 0x000000000000794d */ /* 0x000fea0003800000 */
.L_x_13:
        /* <DEDUP_REMOVED lines=11> */
.L_x_16:


//--------------------- .nv.shared._Z11calculaMaxCPKfPfii --------------------------
	.section	.nv.shared._Z11calculaMaxCPKfPfii,"aw",@nobits
	.sectionflags	@""
	.align	16
	.zero		1024


//--------------------- .nv.shared.reserved.0     --------------------------
	.section	.nv.shared.reserved.0,"aw",@nobits
	.weak		__nv_reservedSMEM_offset_0_alias
	.size		__nv_reservedSMEM_offset_0_alias, 0, 64
	.other		__nv_reservedSMEM_offset_0_alias,@"STO_CUDA_RESERVED_SHARED STV_DEFAULT"
__nv_reservedSMEM_offset_0_alias:
	.zero		0
	.zero		64


//--------------------- .nv.shared._Z8calculaDPKfPfii --------------------------
	.section	.nv.shared._Z8calculaDPKfPfii,"aw",@nobits
	.sectionflags	@""
	.align	16
	.zero		1024


//--------------------- .nv.shared._Z8calculaCPKfS0_Pfii --------------------------
	.section	.nv.shared._Z8calculaCPKfS0_Pfii,"aw",@nobits
	.sectionflags	@""
	.align	16
	.zero		1024


//--------------------- .nv.constant0._Z11calculaMaxCPKfPfii --------------------------
	.section	.nv.constant0._Z11calculaMaxCPKfPfii,"a",@progbits
	.sectionflags	@""
	.align	4
.nv.constant0._Z11calculaMaxCPKfPfii:
	.zero		920


//--------------------- .nv.constant0._Z8calculaDPKfPfii --------------------------
	.section	.nv.constant0._Z8calculaDPKfPfii,"a",@progbits
	.sectionflags	@""
	.align	4
.nv.constant0._Z8calculaDPKfPfii:
	.zero		920


//--------------------- .nv.constant0._Z8calculaCPKfS0_Pfii --------------------------
	.section	.nv.constant0._Z8calculaCPKfS0_Pfii,"a",@progbits
	.sectionflags	@""
	.align	4
.nv.constant0._Z8calculaCPKfS0_Pfii:
	.zero		928


//--------------------- SYMBOLS --------------------------

	.type		.nv.reservedSmem.offset0,@object
	.size		.nv.reservedSmem.offset0,0x4
	.type		.nv.reservedSmem.cap,@object
	.size		.nv.reservedSmem.cap,0x4
